//
// Generated by NVIDIA NVVM Compiler
//
// Compiler Build ID: CL-36424714
// Cuda compilation tools, release 13.0, V13.0.88
// Based on NVVM 20.0.0
//

.version 9.0
.target sm_100
.address_size 64

	// .globl	_Z5saxpyifPfS_

.visible .entry _Z5saxpyifPfS_(
	.param .u32 _Z5saxpyifPfS__param_0,
	.param .f32 _Z5saxpyifPfS__param_1,
	.param .u64 .ptr .align 1 _Z5saxpyifPfS__param_2,
	.param .u64 .ptr .align 1 _Z5saxpyifPfS__param_3
)
{
	.reg .b32 	%r<4>;
	.reg .b32 	%f<2>;
	.reg .b64 	%rd<5>;

	ld.param.u32 	%r1, [_Z5saxpyifPfS__param_0];
	ld.param.f32 	%f1, [_Z5saxpyifPfS__param_1];
	ld.param.u64 	%rd1, [_Z5saxpyifPfS__param_3];
	cvta.to.global.u64 	%rd2, %rd1;
	mov.u32 	%r2, %tid.x;
	add.s32 	%r3, %r1, %r2;
	mul.wide.u32 	%rd3, %r3, 4;
	add.s64 	%rd4, %rd2, %rd3;
	st.global.f32 	[%rd4], %f1;
	ret;

}


// ===== COMPILED SASS (sm_100) =====

	.target	sm_100

	.elftype	@"ET_EXEC"


//--------------------- .note.nv.tkinfo           --------------------------
	.section	.note.nv.tkinfo,"",@"SHT_NOTE"
	.sectionflags	@"SHF_NOTE_NV_TKINFO"
	.tkinfo
        /*0018*/ 	.word	0x00000002
        /*0030*/ 	.string	""
        /*0030*/ 	.string	"ptxas"
        /*0030*/ 	.string	"Cuda compilation tools, release 13.0, V13.0.88"
        /*0030*/ 	.string	"Build cuda_13.0.r13.0/compiler.36424714_0"
        /*0030*/ 	.string	"-arch sm_100 -m 64 "



//--------------------- .note.nv.cuinfo           --------------------------
	.section	.note.nv.cuinfo,"",@"SHT_NOTE"
	.sectionflags	@"SHF_NOTE_NV_CUINFO"
        /*0018*/ 	.short	0x0002
        /*001a*/ 	.short	0x0064
        /*001c*/ 	.short	0x0082
	.zero		2


//--------------------- .nv.info                  --------------------------
	.section	.nv.info,"",@"SHT_CUDA_INFO"
	.align	4


	//----- nvinfo : EIATTR_REGCOUNT
	.align		4
        /*0000*/ 	.byte	0x04, 0x2f
        /*0002*/ 	.short	(.L_1 - .L_0)
	.align		4
.L_0:
        /*0004*/ 	.word	index@(_Z5saxpyifPfS_)
        /*0008*/ 	.word	0x0000000a


	//----- nvinfo : EIATTR_FRAME_SIZE
	.align		4
.L_1:
        /*000c*/ 	.byte	0x04, 0x11
        /*000e*/ 	.short	(.L_3 - .L_2)
	.align		4
.L_2:
        /*0010*/ 	.word	index@(_Z5saxpyifPfS_)
        /*0014*/ 	.word	0x00000000


	//----- nvinfo : EIATTR_MIN_STACK_SIZE
	.align		4
.L_3:
        /*0018*/ 	.byte	0x04, 0x12
        /*001a*/ 	.short	(.L_5 - .L_4)
	.align		4
.L_4:
        /*001c*/ 	.word	index@(_Z5saxpyifPfS_)
        /*0020*/ 	.word	0x00000000
.L_5:


//--------------------- .nv.compat                --------------------------
	.section	.nv.compat,"",@"SHT_CUDA_COMPAT_INFO"
	.align	4
        /*0000*/ 	.byte	0x02, 0x09, 0x00, 0x00, 0x02, 0x02, 0x01, 0x00, 0x02, 0x05, 0x05, 0x00, 0x03, 0x07, 0x01, 0x01
        /*0010*/ 	.byte	0x02, 0x03, 0x00, 0x00, 0x02, 0x06, 0x01, 0x00, 0x04, 0x0b, 0x08, 0x00, 0x09, 0x00, 0x00, 0x00
        /*0020*/ 	.byte	0x00, 0x00, 0x00, 0x00


//--------------------- .nv.info._Z5saxpyifPfS_   --------------------------
	.section	.nv.info._Z5saxpyifPfS_,"",@"SHT_CUDA_INFO"
	.sectionflags	@""
	.align	4


	//----- nvinfo : EIATTR_CUDA_API_VERSION
	.align		4
        /*0000*/ 	.byte	0x04, 0x37
        /*0002*/ 	.short	(.L_7 - .L_6)
.L_6:
        /*0004*/ 	.word	0x00000082


	//----- nvinfo : EIATTR_KPARAM_INFO
	.align		4
.L_7:
        /*0008*/ 	.byte	0x04, 0x17
        /*000a*/ 	.short	(.L_9 - .L_8)
.L_8:
        /*000c*/ 	.word	0x00000000
        /*0010*/ 	.short	0x0003
        /*0012*/ 	.short	0x0010
        /*0014*/ 	.byte	0x00, 0xf5, 0x21, 0x00


	//----- nvinfo : EIATTR_KPARAM_INFO
	.align		4
.L_9:
        /*0018*/ 	.byte	0x04, 0x17
        /*001a*/ 	.short	(.L_11 - .L_10)
.L_10:
        /*001c*/ 	.word	0x00000000
        /*0020*/ 	.short	0x0002
        /*0022*/ 	.short	0x0008
        /*0024*/ 	.byte	0x00, 0xf5, 0x21, 0x00


	//----- nvinfo : EIATTR_KPARAM_INFO
	.align		4
.L_11:
        /*0028*/ 	.byte	0x04, 0x17
        /*002a*/ 	.short	(.L_13 - .L_12)
.L_12:
        /*002c*/ 	.word	0x00000000
        /*0030*/ 	.short	0x0001
        /*0032*/ 	.short	0x0004
        /*0034*/ 	.byte	0x00, 0xf0, 0x11, 0x00


	//----- nvinfo : EIATTR_KPARAM_INFO
	.align		4
.L_13:
        /*0038*/ 	.byte	0x04, 0x17
        /*003a*/ 	.short	(.L_15 - .L_14)
.L_14:
        /*003c*/ 	.word	0x00000000
        /*0040*/ 	.short	0x0000
        /*0042*/ 	.short	0x0000
        /*0044*/ 	.byte	0x00, 0xf0, 0x11, 0x00


	//----- nvinfo : EIATTR_SPARSE_MMA_MASK
	.align		4
.L_15:
        /*0048*/ 	.byte	0x03, 0x50
        /*004a*/ 	.short	0x0000


	//----- nvinfo : EIATTR_MAXREG_COUNT
	.align		4
        /*004c*/ 	.byte	0x03, 0x1b
        /*004e*/ 	.short	0x00ff


	//----- nvinfo : EIATTR_MERCURY_ISA_VERSION
	.align		4
        /*0050*/ 	.byte	0x03, 0x5f
        /*0052*/ 	.short	0x0101


	//----- nvinfo : EIATTR_VRC_CTA_INIT_COUNT
	.align		4
        /*0054*/ 	.byte	0x02, 0x4a
	.zero		1
	.zero		1


	//----- nvinfo : EIATTR_EXIT_INSTR_OFFSETS
	.align		4
        /*0058*/ 	.byte	0x04, 0x1c
        /*005a*/ 	.short	(.L_17 - .L_16)


	//   ....[0]....
.L_16:
        /*005c*/ 	.word	0x00000080


	//----- nvinfo : EIATTR_CBANK_PARAM_SIZE
	.align		4
.L_17:
        /*0060*/ 	.byte	0x03, 0x19
        /*0062*/ 	.short	0x0018


	//----- nvinfo : EIATTR_PARAM_CBANK
	.align		4
        /*0064*/ 	.byte	0x04, 0x0a
        /*0066*/ 	.short	(.L_19 - .L_18)
	.align		4
.L_18:
        /*0068*/ 	.word	index@(.nv.constant0._Z5saxpyifPfS_)
        /*006c*/ 	.short	0x0380
        /*006e*/ 	.short	0x0018


	//----- nvinfo : EIATTR_SW_WAR
	.align		4
.L_19:
        /*0070*/ 	.byte	0x04, 0x36
        /*0072*/ 	.short	(.L_21 - .L_20)
.L_20:
        /*0074*/ 	.word	0x00000008
.L_21:


//--------------------- .nv.callgraph             --------------------------
	.section	.nv.callgraph,"",@"SHT_CUDA_CALLGRAPH"
	.align	4
	.sectionentsize	8
	.align		4
        /*0000*/ 	.word	0x00000000
	.align		4
        /*0004*/ 	.word	0xffffffff
	.align		4
        /*0008*/ 	.word	0x00000000
	.align		4
        /*000c*/ 	.word	0xfffffffe
	.align		4
        /*0010*/ 	.word	0x00000000
	.align		4
        /*0014*/ 	.word	0xfffffffd
	.align		4
        /*0018*/ 	.word	0x00000000
	.align		4
        /*001c*/ 	.word	0xfffffffc


//--------------------- .text._Z5saxpyifPfS_      --------------------------
	.section	.text._Z5saxpyifPfS_,"ax",@progbits
	.align	128
        .global         _Z5saxpyifPfS_
        .type           _Z5saxpyifPfS_,@function
        .size           _Z5saxpyifPfS_,(.L_x_1 - _Z5saxpyifPfS_)
        .other          _Z5saxpyifPfS_,@"STO_CUDA_ENTRY STV_DEFAULT"
_Z5saxpyifPfS_:
.text._Z5saxpyifPfS_:
[----:B------:R-:W-:Y:S01]  /*0000*/  LDC R1, c[0x0][0x37c] ;  /* 0x0000df00ff017b82 */ /* 0x000fe20000000800 */
[----:B------:R-:W0:Y:S07]  /*0010*/  S2R R5, SR_TID.X ;  /* 0x0000000000057919 */ /* 0x000e2e0000002100 */
[----:B------:R-:W0:Y:S01]  /*0020*/  LDC.64 R6, c[0x0][0x380] ;  /* 0x0000e000ff067b82 */ /* 0x000e220000000a00 */
[----:B------:R-:W1:Y:S07]  /*0030*/  LDCU.64 UR4, c[0x0][0x358] ;  /* 0x00006b00ff0477ac */ /* 0x000e6e0008000a00 */
[----:B------:R-:W2:Y:S01]  /*0040*/  LDC.64 R2, c[0x0][0x390] ;  /* 0x0000e400ff027b82 */ /* 0x000ea20000000a00 */
[----:B0-----:R-:W-:-:S05]  /*0050*/  IADD3 R5, PT, PT, R5, R6, RZ ;  /* 0x0000000605057210 */ /* 0x001fca0007ffe0ff */
[----:B--2---:R-:W-:-:S05]  /*0060*/  IMAD.WIDE.U32 R2, R5, 0x4, R2 ;  /* 0x0000000405027825 */ /* 0x004fca00078e0002 */
[----:B-1----:R-:W-:Y:S01]  /*0070*/  STG.E desc[UR4][R2.64], R7 ;  /* 0x0000000702007986 */ /* 0x002fe2000c101904 */
[----:B------:R-:W-:Y:S05]  /*0080*/  EXIT ;  /* 0x000000000000794d */ /* 0x000fea0003800000 */
.L_x_0:
[----:B------:R-:W-:-:S00]  /*0090*/  BRA `(.L_x_0) ;  /* 0xfffffffc00fc7947 */ /* 0x000fc0000383ffff */
[----:B------:R-:W-:-:S00]  /*00a0*/  NOP ;  /* 0x0000000000007918 */ /* 0x000fc00000000000 */
        /* <DEDUP_REMOVED lines=13> */
.L_x_1:


//--------------------- .nv.shared.reserved.0     --------------------------
	.section	.nv.shared.reserved.0,"aw",@nobits
	.weak		__nv_reservedSMEM_offset_0_alias
	.size		__nv_reservedSMEM_offset_0_alias, 0, 64
	.other		__nv_reservedSMEM_offset_0_alias,@"STO_CUDA_RESERVED_SHARED STV_DEFAULT"
__nv_reservedSMEM_offset_0_alias:
	.zero		0
	.zero		64


//--------------------- .nv.constant0._Z5saxpyifPfS_ --------------------------
	.section	.nv.constant0._Z5saxpyifPfS_,"a",@progbits
	.sectionflags	@""
	.align	4
.nv.constant0._Z5saxpyifPfS_:
	.zero		920


//--------------------- SYMBOLS --------------------------

	.type		.nv.reservedSmem.offset0,@object
	.size		.nv.reservedSmem.offset0,0x4
